//
// Generated by NVIDIA NVVM Compiler
//
// Compiler Build ID: CL-36424714
// Cuda compilation tools, release 13.0, V13.0.88
// Based on NVVM 20.0.0
//

.version 9.0
.target sm_100
.address_size 64

	// .globl	_ZN5ryupy14equalityKernelEPKfS1_Pfi

.visible .entry _ZN5ryupy14equalityKernelEPKfS1_Pfi(
	.param .u64 .ptr .align 1 _ZN5ryupy14equalityKernelEPKfS1_Pfi_param_0,
	.param .u64 .ptr .align 1 _ZN5ryupy14equalityKernelEPKfS1_Pfi_param_1,
	.param .u64 .ptr .align 1 _ZN5ryupy14equalityKernelEPKfS1_Pfi_param_2,
	.param .u32 _ZN5ryupy14equalityKernelEPKfS1_Pfi_param_3
)
{
	.reg .pred 	%p<3>;
	.reg .b32 	%r<6>;
	.reg .b32 	%f<4>;
	.reg .b64 	%rd<11>;

	ld.param.u64 	%rd1, [_ZN5ryupy14equalityKernelEPKfS1_Pfi_param_0];
	ld.param.u64 	%rd2, [_ZN5ryupy14equalityKernelEPKfS1_Pfi_param_1];
	ld.param.u64 	%rd3, [_ZN5ryupy14equalityKernelEPKfS1_Pfi_param_2];
	ld.param.u32 	%r2, [_ZN5ryupy14equalityKernelEPKfS1_Pfi_param_3];
	mov.u32 	%r3, %tid.x;
	mov.u32 	%r4, %ctaid.x;
	mov.u32 	%r5, %ntid.x;
	mad.lo.s32 	%r1, %r4, %r5, %r3;
	setp.ge.s32 	%p1, %r1, %r2;
	@%p1 bra 	$L__BB0_2;
	cvta.to.global.u64 	%rd4, %rd1;
	cvta.to.global.u64 	%rd5, %rd2;
	cvta.to.global.u64 	%rd6, %rd3;
	mul.wide.s32 	%rd7, %r1, 4;
	add.s64 	%rd8, %rd4, %rd7;
	ld.global.f32 	%f1, [%rd8];
	add.s64 	%rd9, %rd5, %rd7;
	ld.global.f32 	%f2, [%rd9];
	setp.eq.f32 	%p2, %f1, %f2;
	selp.f32 	%f3, 0f3F800000, 0f00000000, %p2;
	add.s64 	%rd10, %rd6, %rd7;
	st.global.f32 	[%rd10], %f3;
$L__BB0_2:
	ret;

}
	// .globl	_ZN5ryupy16inequalityKernelEPKfS1_Pfi
.visible .entry _ZN5ryupy16inequalityKernelEPKfS1_Pfi(
	.param .u64 .ptr .align 1 _ZN5ryupy16inequalityKernelEPKfS1_Pfi_param_0,
	.param .u64 .ptr .align 1 _ZN5ryupy16inequalityKernelEPKfS1_Pfi_param_1,
	.param .u64 .ptr .align 1 _ZN5ryupy16inequalityKernelEPKfS1_Pfi_param_2,
	.param .u32 _ZN5ryupy16inequalityKernelEPKfS1_Pfi_param_3
)
{
	.reg .pred 	%p<3>;
	.reg .b32 	%r<6>;
	.reg .b32 	%f<4>;
	.reg .b64 	%rd<11>;

	ld.param.u64 	%rd1, [_ZN5ryupy16inequalityKernelEPKfS1_Pfi_param_0];
	ld.param.u64 	%rd2, [_ZN5ryupy16inequalityKernelEPKfS1_Pfi_param_1];
	ld.param.u64 	%rd3, [_ZN5ryupy16inequalityKernelEPKfS1_Pfi_param_2];
	ld.param.u32 	%r2, [_ZN5ryupy16inequalityKernelEPKfS1_Pfi_param_3];
	mov.u32 	%r3, %tid.x;
	mov.u32 	%r4, %ctaid.x;
	mov.u32 	%r5, %ntid.x;
	mad.lo.s32 	%r1, %r4, %r5, %r3;
	setp.ge.s32 	%p1, %r1, %r2;
	@%p1 bra 	$L__BB1_2;
	cvta.to.global.u64 	%rd4, %rd1;
	cvta.to.global.u64 	%rd5, %rd2;
	cvta.to.global.u64 	%rd6, %rd3;
	mul.wide.s32 	%rd7, %r1, 4;
	add.s64 	%rd8, %rd4, %rd7;
	ld.global.f32 	%f1, [%rd8];
	add.s64 	%rd9, %rd5, %rd7;
	ld.global.f32 	%f2, [%rd9];
	setp.neu.f32 	%p2, %f1, %f2;
	selp.f32 	%f3, 0f3F800000, 0f00000000, %p2;
	add.s64 	%rd10, %rd6, %rd7;
	st.global.f32 	[%rd10], %f3;
$L__BB1_2:
	ret;

}
	// .globl	_ZN5ryupy14lessThanKernelEPKfS1_Pfi
.visible .entry _ZN5ryupy14lessThanKernelEPKfS1_Pfi(
	.param .u64 .ptr .align 1 _ZN5ryupy14lessThanKernelEPKfS1_Pfi_param_0,
	.param .u64 .ptr .align 1 _ZN5ryupy14lessThanKernelEPKfS1_Pfi_param_1,
	.param .u64 .ptr .align 1 _ZN5ryupy14lessThanKernelEPKfS1_Pfi_param_2,
	.param .u32 _ZN5ryupy14lessThanKernelEPKfS1_Pfi_param_3
)
{
	.reg .pred 	%p<3>;
	.reg .b32 	%r<6>;
	.reg .b32 	%f<4>;
	.reg .b64 	%rd<11>;

	ld.param.u64 	%rd1, [_ZN5ryupy14lessThanKernelEPKfS1_Pfi_param_0];
	ld.param.u64 	%rd2, [_ZN5ryupy14lessThanKernelEPKfS1_Pfi_param_1];
	ld.param.u64 	%rd3, [_ZN5ryupy14lessThanKernelEPKfS1_Pfi_param_2];
	ld.param.u32 	%r2, [_ZN5ryupy14lessThanKernelEPKfS1_Pfi_param_3];
	mov.u32 	%r3, %tid.x;
	mov.u32 	%r4, %ctaid.x;
	mov.u32 	%r5, %ntid.x;
	mad.lo.s32 	%r1, %r4, %r5, %r3;
	setp.ge.s32 	%p1, %r1, %r2;
	@%p1 bra 	$L__BB2_2;
	cvta.to.global.u64 	%rd4, %rd1;
	cvta.to.global.u64 	%rd5, %rd2;
	cvta.to.global.u64 	%rd6, %rd3;
	mul.wide.s32 	%rd7, %r1, 4;
	add.s64 	%rd8, %rd4, %rd7;
	ld.global.f32 	%f1, [%rd8];
	add.s64 	%rd9, %rd5, %rd7;
	ld.global.f32 	%f2, [%rd9];
	setp.lt.f32 	%p2, %f1, %f2;
	selp.f32 	%f3, 0f3F800000, 0f00000000, %p2;
	add.s64 	%rd10, %rd6, %rd7;
	st.global.f32 	[%rd10], %f3;
$L__BB2_2:
	ret;

}
	// .globl	_ZN5ryupy21lessThanOrEqualKernelEPKfS1_Pfi
.visible .entry _ZN5ryupy21lessThanOrEqualKernelEPKfS1_Pfi(
	.param .u64 .ptr .align 1 _ZN5ryupy21lessThanOrEqualKernelEPKfS1_Pfi_param_0,
	.param .u64 .ptr .align 1 _ZN5ryupy21lessThanOrEqualKernelEPKfS1_Pfi_param_1,
	.param .u64 .ptr .align 1 _ZN5ryupy21lessThanOrEqualKernelEPKfS1_Pfi_param_2,
	.param .u32 _ZN5ryupy21lessThanOrEqualKernelEPKfS1_Pfi_param_3
)
{
	.reg .pred 	%p<3>;
	.reg .b32 	%r<6>;
	.reg .b32 	%f<4>;
	.reg .b64 	%rd<11>;

	ld.param.u64 	%rd1, [_ZN5ryupy21lessThanOrEqualKernelEPKfS1_Pfi_param_0];
	ld.param.u64 	%rd2, [_ZN5ryupy21lessThanOrEqualKernelEPKfS1_Pfi_param_1];
	ld.param.u64 	%rd3, [_ZN5ryupy21lessThanOrEqualKernelEPKfS1_Pfi_param_2];
	ld.param.u32 	%r2, [_ZN5ryupy21lessThanOrEqualKernelEPKfS1_Pfi_param_3];
	mov.u32 	%r3, %tid.x;
	mov.u32 	%r4, %ctaid.x;
	mov.u32 	%r5, %ntid.x;
	mad.lo.s32 	%r1, %r4, %r5, %r3;
	setp.ge.s32 	%p1, %r1, %r2;
	@%p1 bra 	$L__BB3_2;
	cvta.to.global.u64 	%rd4, %rd1;
	cvta.to.global.u64 	%rd5, %rd2;
	cvta.to.global.u64 	%rd6, %rd3;
	mul.wide.s32 	%rd7, %r1, 4;
	add.s64 	%rd8, %rd4, %rd7;
	ld.global.f32 	%f1, [%rd8];
	add.s64 	%rd9, %rd5, %rd7;
	ld.global.f32 	%f2, [%rd9];
	setp.le.f32 	%p2, %f1, %f2;
	selp.f32 	%f3, 0f3F800000, 0f00000000, %p2;
	add.s64 	%rd10, %rd6, %rd7;
	st.global.f32 	[%rd10], %f3;
$L__BB3_2:
	ret;

}
	// .globl	_ZN5ryupy17greaterThanKernelEPKfS1_Pfi
.visible .entry _ZN5ryupy17greaterThanKernelEPKfS1_Pfi(
	.param .u64 .ptr .align 1 _ZN5ryupy17greaterThanKernelEPKfS1_Pfi_param_0,
	.param .u64 .ptr .align 1 _ZN5ryupy17greaterThanKernelEPKfS1_Pfi_param_1,
	.param .u64 .ptr .align 1 _ZN5ryupy17greaterThanKernelEPKfS1_Pfi_param_2,
	.param .u32 _ZN5ryupy17greaterThanKernelEPKfS1_Pfi_param_3
)
{
	.reg .pred 	%p<3>;
	.reg .b32 	%r<6>;
	.reg .b32 	%f<4>;
	.reg .b64 	%rd<11>;

	ld.param.u64 	%rd1, [_ZN5ryupy17greaterThanKernelEPKfS1_Pfi_param_0];
	ld.param.u64 	%rd2, [_ZN5ryupy17greaterThanKernelEPKfS1_Pfi_param_1];
	ld.param.u64 	%rd3, [_ZN5ryupy17greaterThanKernelEPKfS1_Pfi_param_2];
	ld.param.u32 	%r2, [_ZN5ryupy17greaterThanKernelEPKfS1_Pfi_param_3];
	mov.u32 	%r3, %tid.x;
	mov.u32 	%r4, %ctaid.x;
	mov.u32 	%r5, %ntid.x;
	mad.lo.s32 	%r1, %r4, %r5, %r3;
	setp.ge.s32 	%p1, %r1, %r2;
	@%p1 bra 	$L__BB4_2;
	cvta.to.global.u64 	%rd4, %rd1;
	cvta.to.global.u64 	%rd5, %rd2;
	cvta.to.global.u64 	%rd6, %rd3;
	mul.wide.s32 	%rd7, %r1, 4;
	add.s64 	%rd8, %rd4, %rd7;
	ld.global.f32 	%f1, [%rd8];
	add.s64 	%rd9, %rd5, %rd7;
	ld.global.f32 	%f2, [%rd9];
	setp.gt.f32 	%p2, %f1, %f2;
	selp.f32 	%f3, 0f3F800000, 0f00000000, %p2;
	add.s64 	%rd10, %rd6, %rd7;
	st.global.f32 	[%rd10], %f3;
$L__BB4_2:
	ret;

}
	// .globl	_ZN5ryupy24greaterThanOrEqualKernelEPKfS1_Pfi
.visible .entry _ZN5ryupy24greaterThanOrEqualKernelEPKfS1_Pfi(
	.param .u64 .ptr .align 1 _ZN5ryupy24greaterThanOrEqualKernelEPKfS1_Pfi_param_0,
	.param .u64 .ptr .align 1 _ZN5ryupy24greaterThanOrEqualKernelEPKfS1_Pfi_param_1,
	.param .u64 .ptr .align 1 _ZN5ryupy24greaterThanOrEqualKernelEPKfS1_Pfi_param_2,
	.param .u32 _ZN5ryupy24greaterThanOrEqualKernelEPKfS1_Pfi_param_3
)
{
	.reg .pred 	%p<3>;
	.reg .b32 	%r<6>;
	.reg .b32 	%f<4>;
	.reg .b64 	%rd<11>;

	ld.param.u64 	%rd1, [_ZN5ryupy24greaterThanOrEqualKernelEPKfS1_Pfi_param_0];
	ld.param.u64 	%rd2, [_ZN5ryupy24greaterThanOrEqualKernelEPKfS1_Pfi_param_1];
	ld.param.u64 	%rd3, [_ZN5ryupy24greaterThanOrEqualKernelEPKfS1_Pfi_param_2];
	ld.param.u32 	%r2, [_ZN5ryupy24greaterThanOrEqualKernelEPKfS1_Pfi_param_3];
	mov.u32 	%r3, %tid.x;
	mov.u32 	%r4, %ctaid.x;
	mov.u32 	%r5, %ntid.x;
	mad.lo.s32 	%r1, %r4, %r5, %r3;
	setp.ge.s32 	%p1, %r1, %r2;
	@%p1 bra 	$L__BB5_2;
	cvta.to.global.u64 	%rd4, %rd1;
	cvta.to.global.u64 	%rd5, %rd2;
	cvta.to.global.u64 	%rd6, %rd3;
	mul.wide.s32 	%rd7, %r1, 4;
	add.s64 	%rd8, %rd4, %rd7;
	ld.global.f32 	%f1, [%rd8];
	add.s64 	%rd9, %rd5, %rd7;
	ld.global.f32 	%f2, [%rd9];
	setp.ge.f32 	%p2, %f1, %f2;
	selp.f32 	%f3, 0f3F800000, 0f00000000, %p2;
	add.s64 	%rd10, %rd6, %rd7;
	st.global.f32 	[%rd10], %f3;
$L__BB5_2:
	ret;

}


// ===== COMPILED SASS (sm_100) =====

	.target	sm_100

	.elftype	@"ET_EXEC"


//--------------------- .note.nv.tkinfo           --------------------------
	.section	.note.nv.tkinfo,"",@"SHT_NOTE"
	.sectionflags	@"SHF_NOTE_NV_TKINFO"
	.tkinfo
        /*0018*/ 	.word	0x00000002
        /*0030*/ 	.string	""
        /*0030*/ 	.string	"ptxas"
        /*0030*/ 	.string	"Cuda compilation tools, release 13.0, V13.0.88"
        /*0030*/ 	.string	"Build cuda_13.0.r13.0/compiler.36424714_0"
        /*0030*/ 	.string	"-arch sm_100 -m 64 "



//--------------------- .note.nv.cuinfo           --------------------------
	.section	.note.nv.cuinfo,"",@"SHT_NOTE"
	.sectionflags	@"SHF_NOTE_NV_CUINFO"
        /*0018*/ 	.short	0x0002
        /*001a*/ 	.short	0x0064
        /*001c*/ 	.short	0x0082
	.zero		2


//--------------------- .nv.info                  --------------------------
	.section	.nv.info,"",@"SHT_CUDA_INFO"
	.align	4


	//----- nvinfo : EIATTR_REGCOUNT
	.align		4
        /*0000*/ 	.byte	0x04, 0x2f
        /*0002*/ 	.short	(.L_1 - .L_0)
	.align		4
.L_0:
        /*0004*/ 	.word	index@(_ZN5ryupy14equalityKernelEPKfS1_Pfi)
        /*0008*/ 	.word	0x0000000c


	//----- nvinfo : EIATTR_FRAME_SIZE
	.align		4
.L_1:
        /*000c*/ 	.byte	0x04, 0x11
        /*000e*/ 	.short	(.L_3 - .L_2)
	.align		4
.L_2:
        /*0010*/ 	.word	index@(_ZN5ryupy14equalityKernelEPKfS1_Pfi)
        /*0014*/ 	.word	0x00000000


	//----- nvinfo : EIATTR_REGCOUNT
	.align		4
.L_3:
        /*0018*/ 	.byte	0x04, 0x2f
        /*001a*/ 	.short	(.L_5 - .L_4)
	.align		4
.L_4:
        /*001c*/ 	.word	index@(_ZN5ryupy16inequalityKernelEPKfS1_Pfi)
        /*0020*/ 	.word	0x0000000c


	//----- nvinfo : EIATTR_FRAME_SIZE
	.align		4
.L_5:
        /*0024*/ 	.byte	0x04, 0x11
        /*0026*/ 	.short	(.L_7 - .L_6)
	.align		4
.L_6:
        /*0028*/ 	.word	index@(_ZN5ryupy16inequalityKernelEPKfS1_Pfi)
        /*002c*/ 	.word	0x00000000


	//----- nvinfo : EIATTR_REGCOUNT
	.align		4
.L_7:
        /*0030*/ 	.byte	0x04, 0x2f
        /*0032*/ 	.short	(.L_9 - .L_8)
	.align		4
.L_8:
        /*0034*/ 	.word	index@(_ZN5ryupy14lessThanKernelEPKfS1_Pfi)
        /*0038*/ 	.word	0x0000000c


	//----- nvinfo : EIATTR_FRAME_SIZE
	.align		4
.L_9:
        /*003c*/ 	.byte	0x04, 0x11
        /*003e*/ 	.short	(.L_11 - .L_10)
	.align		4
.L_10:
        /*0040*/ 	.word	index@(_ZN5ryupy14lessThanKernelEPKfS1_Pfi)
        /*0044*/ 	.word	0x00000000


	//----- nvinfo : EIATTR_REGCOUNT
	.align		4
.L_11:
        /*0048*/ 	.byte	0x04, 0x2f
        /*004a*/ 	.short	(.L_13 - .L_12)
	.align		4
.L_12:
        /*004c*/ 	.word	index@(_ZN5ryupy21lessThanOrEqualKernelEPKfS1_Pfi)
        /*0050*/ 	.word	0x0000000c


	//----- nvinfo : EIATTR_FRAME_SIZE
	.align		4
.L_13:
        /*0054*/ 	.byte	0x04, 0x11
        /*0056*/ 	.short	(.L_15 - .L_14)
	.align		4
.L_14:
        /*0058*/ 	.word	index@(_ZN5ryupy21lessThanOrEqualKernelEPKfS1_Pfi)
        /*005c*/ 	.word	0x00000000


	//----- nvinfo : EIATTR_REGCOUNT
	.align		4
.L_15:
        /*0060*/ 	.byte	0x04, 0x2f
        /*0062*/ 	.short	(.L_17 - .L_16)
	.align		4
.L_16:
        /*0064*/ 	.word	index@(_ZN5ryupy17greaterThanKernelEPKfS1_Pfi)
        /*0068*/ 	.word	0x0000000c


	//----- nvinfo : EIATTR_FRAME_SIZE
	.align		4
.L_17:
        /*006c*/ 	.byte	0x04, 0x11
        /*006e*/ 	.short	(.L_19 - .L_18)
	.align		4
.L_18:
        /*0070*/ 	.word	index@(_ZN5ryupy17greaterThanKernelEPKfS1_Pfi)
        /*0074*/ 	.word	0x00000000


	//----- nvinfo : EIATTR_REGCOUNT
	.align		4
.L_19:
        /*0078*/ 	.byte	0x04, 0x2f
        /*007a*/ 	.short	(.L_21 - .L_20)
	.align		4
.L_20:
        /*007c*/ 	.word	index@(_ZN5ryupy24greaterThanOrEqualKernelEPKfS1_Pfi)
        /*0080*/ 	.word	0x0000000c


	//----- nvinfo : EIATTR_FRAME_SIZE
	.align		4
.L_21:
        /*0084*/ 	.byte	0x04, 0x11
        /*0086*/ 	.short	(.L_23 - .L_22)
	.align		4
.L_22:
        /*0088*/ 	.word	index@(_ZN5ryupy24greaterThanOrEqualKernelEPKfS1_Pfi)
        /*008c*/ 	.word	0x00000000


	//----- nvinfo : EIATTR_MIN_STACK_SIZE
	.align		4
.L_23:
        /*0090*/ 	.byte	0x04, 0x12
        /*0092*/ 	.short	(.L_25 - .L_24)
	.align		4
.L_24:
        /*0094*/ 	.word	index@(_ZN5ryupy24greaterThanOrEqualKernelEPKfS1_Pfi)
        /*0098*/ 	.word	0x00000000


	//----- nvinfo : EIATTR_MIN_STACK_SIZE
	.align		4
.L_25:
        /*009c*/ 	.byte	0x04, 0x12
        /*009e*/ 	.short	(.L_27 - .L_26)
	.align		4
.L_26:
        /*00a0*/ 	.word	index@(_ZN5ryupy17greaterThanKernelEPKfS1_Pfi)
        /*00a4*/ 	.word	0x00000000


	//----- nvinfo : EIATTR_MIN_STACK_SIZE
	.align		4
.L_27:
        /*00a8*/ 	.byte	0x04, 0x12
        /*00aa*/ 	.short	(.L_29 - .L_28)
	.align		4
.L_28:
        /*00ac*/ 	.word	index@(_ZN5ryupy21lessThanOrEqualKernelEPKfS1_Pfi)
        /*00b0*/ 	.word	0x00000000


	//----- nvinfo : EIATTR_MIN_STACK_SIZE
	.align		4
.L_29:
        /*00b4*/ 	.byte	0x04, 0x12
        /*00b6*/ 	.short	(.L_31 - .L_30)
	.align		4
.L_30:
        /*00b8*/ 	.word	index@(_ZN5ryupy14lessThanKernelEPKfS1_Pfi)
        /*00bc*/ 	.word	0x00000000


	//----- nvinfo : EIATTR_MIN_STACK_SIZE
	.align		4
.L_31:
        /*00c0*/ 	.byte	0x04, 0x12
        /*00c2*/ 	.short	(.L_33 - .L_32)
	.align		4
.L_32:
        /*00c4*/ 	.word	index@(_ZN5ryupy16inequalityKernelEPKfS1_Pfi)
        /*00c8*/ 	.word	0x00000000


	//----- nvinfo : EIATTR_MIN_STACK_SIZE
	.align		4
.L_33:
        /*00cc*/ 	.byte	0x04, 0x12
        /*00ce*/ 	.short	(.L_35 - .L_34)
	.align		4
.L_34:
        /*00d0*/ 	.word	index@(_ZN5ryupy14equalityKernelEPKfS1_Pfi)
        /*00d4*/ 	.word	0x00000000
.L_35:


//--------------------- .nv.compat                --------------------------
	.section	.nv.compat,"",@"SHT_CUDA_COMPAT_INFO"
	.align	4
        /*0000*/ 	.byte	0x02, 0x09, 0x00, 0x00, 0x02, 0x02, 0x01, 0x00, 0x02, 0x05, 0x05, 0x00, 0x03, 0x07, 0x01, 0x01
        /*0010*/ 	.byte	0x02, 0x03, 0x00, 0x00, 0x02, 0x06, 0x01, 0x00, 0x04, 0x0b, 0x08, 0x00, 0x09, 0x00, 0x00, 0x00
        /*0020*/ 	.byte	0x00, 0x00, 0x00, 0x00


//--------------------- .nv.info._ZN5ryupy24greaterThanOrEqualKernelEPKfS1_Pfi --------------------------
	.section	.nv.info._ZN5ryupy24greaterThanOrEqualKernelEPKfS1_Pfi,"",@"SHT_CUDA_INFO"
	.sectionflags	@""
	.align	4


	//----- nvinfo : EIATTR_CUDA_API_VERSION
	.align		4
        /*0000*/ 	.byte	0x04, 0x37
        /*0002*/ 	.short	(.L_37 - .L_36)
.L_36:
        /*0004*/ 	.word	0x00000082


	//----- nvinfo : EIATTR_KPARAM_INFO
	.align		4
.L_37:
        /*0008*/ 	.byte	0x04, 0x17
        /*000a*/ 	.short	(.L_39 - .L_38)
.L_38:
        /*000c*/ 	.word	0x00000000
        /*0010*/ 	.short	0x0003
        /*0012*/ 	.short	0x0018
        /*0014*/ 	.byte	0x00, 0xf0, 0x11, 0x00


	//----- nvinfo : EIATTR_KPARAM_INFO
	.align		4
.L_39:
        /*0018*/ 	.byte	0x04, 0x17
        /*001a*/ 	.short	(.L_41 - .L_40)
.L_40:
        /*001c*/ 	.word	0x00000000
        /*0020*/ 	.short	0x0002
        /*0022*/ 	.short	0x0010
        /*0024*/ 	.byte	0x00, 0xf5, 0x21, 0x00


	//----- nvinfo : EIATTR_KPARAM_INFO
	.align		4
.L_41:
        /*0028*/ 	.byte	0x04, 0x17
        /*002a*/ 	.short	(.L_43 - .L_42)
.L_42:
        /*002c*/ 	.word	0x00000000
        /*0030*/ 	.short	0x0001
        /*0032*/ 	.short	0x0008
        /*0034*/ 	.byte	0x00, 0xf5, 0x21, 0x00


	//----- nvinfo : EIATTR_KPARAM_INFO
	.align		4
.L_43:
        /*0038*/ 	.byte	0x04, 0x17
        /*003a*/ 	.short	(.L_45 - .L_44)
.L_44:
        /*003c*/ 	.word	0x00000000
        /*0040*/ 	.short	0x0000
        /*0042*/ 	.short	0x0000
        /*0044*/ 	.byte	0x00, 0xf5, 0x21, 0x00


	//----- nvinfo : EIATTR_SPARSE_MMA_MASK
	.align		4
.L_45:
        /*0048*/ 	.byte	0x03, 0x50
        /*004a*/ 	.short	0x0000


	//----- nvinfo : EIATTR_MAXREG_COUNT
	.align		4
        /*004c*/ 	.byte	0x03, 0x1b
        /*004e*/ 	.short	0x00ff


	//----- nvinfo : EIATTR_MERCURY_ISA_VERSION
	.align		4
        /*0050*/ 	.byte	0x03, 0x5f
        /*0052*/ 	.short	0x0101


	//----- nvinfo : EIATTR_VRC_CTA_INIT_COUNT
	.align		4
        /*0054*/ 	.byte	0x02, 0x4a
	.zero		1
	.zero		1


	//----- nvinfo : EIATTR_EXIT_INSTR_OFFSETS
	.align		4
        /*0058*/ 	.byte	0x04, 0x1c
        /*005a*/ 	.short	(.L_47 - .L_46)


	//   ....[0]....
.L_46:
        /*005c*/ 	.word	0x00000070


	//   ....[1]....
        /*0060*/ 	.word	0x00000130


	//----- nvinfo : EIATTR_CBANK_PARAM_SIZE
	.align		4
.L_47:
        /*0064*/ 	.byte	0x03, 0x19
        /*0066*/ 	.short	0x001c


	//----- nvinfo : EIATTR_PARAM_CBANK
	.align		4
        /*0068*/ 	.byte	0x04, 0x0a
        /*006a*/ 	.short	(.L_49 - .L_48)
	.align		4
.L_48:
        /*006c*/ 	.word	index@(.nv.constant0._ZN5ryupy24greaterThanOrEqualKernelEPKfS1_Pfi)
        /*0070*/ 	.short	0x0380
        /*0072*/ 	.short	0x001c


	//----- nvinfo : EIATTR_SW_WAR
	.align		4
.L_49:
        /*0074*/ 	.byte	0x04, 0x36
        /*0076*/ 	.short	(.L_51 - .L_50)
.L_50:
        /*0078*/ 	.word	0x00000008
.L_51:


//--------------------- .nv.info._ZN5ryupy17greaterThanKernelEPKfS1_Pfi --------------------------
	.section	.nv.info._ZN5ryupy17greaterThanKernelEPKfS1_Pfi,"",@"SHT_CUDA_INFO"
	.sectionflags	@""
	.align	4


	//----- nvinfo : EIATTR_CUDA_API_VERSION
	.align		4
        /*0000*/ 	.byte	0x04, 0x37
        /*0002*/ 	.short	(.L_53 - .L_52)
.L_52:
        /*0004*/ 	.word	0x00000082


	//----- nvinfo : EIATTR_KPARAM_INFO
	.align		4
.L_53:
        /*0008*/ 	.byte	0x04, 0x17
        /*000a*/ 	.short	(.L_55 - .L_54)
.L_54:
        /*000c*/ 	.word	0x00000000
        /*0010*/ 	.short	0x0003
        /*0012*/ 	.short	0x0018
        /*0014*/ 	.byte	0x00, 0xf0, 0x11, 0x00


	//----- nvinfo : EIATTR_KPARAM_INFO
	.align		4
.L_55:
        /*0018*/ 	.byte	0x04, 0x17
        /*001a*/ 	.short	(.L_57 - .L_56)
.L_56:
        /*001c*/ 	.word	0x00000000
        /*0020*/ 	.short	0x0002
        /*0022*/ 	.short	0x0010
        /*0024*/ 	.byte	0x00, 0xf5, 0x21, 0x00


	//----- nvinfo : EIATTR_KPARAM_INFO
	.align		4
.L_57:
        /*0028*/ 	.byte	0x04, 0x17
        /*002a*/ 	.short	(.L_59 - .L_58)
.L_58:
        /*002c*/ 	.word	0x00000000
        /*0030*/ 	.short	0x0001
        /*0032*/ 	.short	0x0008
        /*0034*/ 	.byte	0x00, 0xf5, 0x21, 0x00


	//----- nvinfo : EIATTR_KPARAM_INFO
	.align		4
.L_59:
        /*0038*/ 	.byte	0x04, 0x17
        /*003a*/ 	.short	(.L_61 - .L_60)
.L_60:
        /*003c*/ 	.word	0x00000000
        /*0040*/ 	.short	0x0000
        /*0042*/ 	.short	0x0000
        /*0044*/ 	.byte	0x00, 0xf5, 0x21, 0x00


	//----- nvinfo : EIATTR_SPARSE_MMA_MASK
	.align		4
.L_61:
        /*0048*/ 	.byte	0x03, 0x50
        /*004a*/ 	.short	0x0000


	//----- nvinfo : EIATTR_MAXREG_COUNT
	.align		4
        /*004c*/ 	.byte	0x03, 0x1b
        /*004e*/ 	.short	0x00ff


	//----- nvinfo : EIATTR_MERCURY_ISA_VERSION
	.align		4
        /*0050*/ 	.byte	0x03, 0x5f
        /*0052*/ 	.short	0x0101


	//----- nvinfo : EIATTR_VRC_CTA_INIT_COUNT
	.align		4
        /*0054*/ 	.byte	0x02, 0x4a
	.zero		1
	.zero		1


	//----- nvinfo : EIATTR_EXIT_INSTR_OFFSETS
	.align		4
        /*0058*/ 	.byte	0x04, 0x1c
        /*005a*/ 	.short	(.L_63 - .L_62)


	//   ....[0]....
.L_62:
        /*005c*/ 	.word	0x00000070


	//   ....[1]....
        /*0060*/ 	.word	0x00000130


	//----- nvinfo : EIATTR_CBANK_PARAM_SIZE
	.align		4
.L_63:
        /*0064*/ 	.byte	0x03, 0x19
        /*0066*/ 	.short	0x001c


	//----- nvinfo : EIATTR_PARAM_CBANK
	.align		4
        /*0068*/ 	.byte	0x04, 0x0a
        /*006a*/ 	.short	(.L_65 - .L_64)
	.align		4
.L_64:
        /*006c*/ 	.word	index@(.nv.constant0._ZN5ryupy17greaterThanKernelEPKfS1_Pfi)
        /*0070*/ 	.short	0x0380
        /*0072*/ 	.short	0x001c


	//----- nvinfo : EIATTR_SW_WAR
	.align		4
.L_65:
        /*0074*/ 	.byte	0x04, 0x36
        /*0076*/ 	.short	(.L_67 - .L_66)
.L_66:
        /*0078*/ 	.word	0x00000008
.L_67:


//--------------------- .nv.info._ZN5ryupy21lessThanOrEqualKernelEPKfS1_Pfi --------------------------
	.section	.nv.info._ZN5ryupy21lessThanOrEqualKernelEPKfS1_Pfi,"",@"SHT_CUDA_INFO"
	.sectionflags	@""
	.align	4


	//----- nvinfo : EIATTR_CUDA_API_VERSION
	.align		4
        /*0000*/ 	.byte	0x04, 0x37
        /*0002*/ 	.short	(.L_69 - .L_68)
.L_68:
        /*0004*/ 	.word	0x00000082


	//----- nvinfo : EIATTR_KPARAM_INFO
	.align		4
.L_69:
        /*0008*/ 	.byte	0x04, 0x17
        /*000a*/ 	.short	(.L_71 - .L_70)
.L_70:
        /*000c*/ 	.word	0x00000000
        /*0010*/ 	.short	0x0003
        /*0012*/ 	.short	0x0018
        /*0014*/ 	.byte	0x00, 0xf0, 0x11, 0x00


	//----- nvinfo : EIATTR_KPARAM_INFO
	.align		4
.L_71:
        /*0018*/ 	.byte	0x04, 0x17
        /*001a*/ 	.short	(.L_73 - .L_72)
.L_72:
        /*001c*/ 	.word	0x00000000
        /*0020*/ 	.short	0x0002
        /*0022*/ 	.short	0x0010
        /*0024*/ 	.byte	0x00, 0xf5, 0x21, 0x00


	//----- nvinfo : EIATTR_KPARAM_INFO
	.align		4
.L_73:
        /*0028*/ 	.byte	0x04, 0x17
        /*002a*/ 	.short	(.L_75 - .L_74)
.L_74:
        /*002c*/ 	.word	0x00000000
        /*0030*/ 	.short	0x0001
        /*0032*/ 	.short	0x0008
        /*0034*/ 	.byte	0x00, 0xf5, 0x21, 0x00


	//----- nvinfo : EIATTR_KPARAM_INFO
	.align		4
.L_75:
        /*0038*/ 	.byte	0x04, 0x17
        /*003a*/ 	.short	(.L_77 - .L_76)
.L_76:
        /*003c*/ 	.word	0x00000000
        /*0040*/ 	.short	0x0000
        /*0042*/ 	.short	0x0000
        /*0044*/ 	.byte	0x00, 0xf5, 0x21, 0x00


	//----- nvinfo : EIATTR_SPARSE_MMA_MASK
	.align		4
.L_77:
        /*0048*/ 	.byte	0x03, 0x50
        /*004a*/ 	.short	0x0000


	//----- nvinfo : EIATTR_MAXREG_COUNT
	.align		4
        /*004c*/ 	.byte	0x03, 0x1b
        /*004e*/ 	.short	0x00ff


	//----- nvinfo : EIATTR_MERCURY_ISA_VERSION
	.align		4
        /*0050*/ 	.byte	0x03, 0x5f
        /*0052*/ 	.short	0x0101


	//----- nvinfo : EIATTR_VRC_CTA_INIT_COUNT
	.align		4
        /*0054*/ 	.byte	0x02, 0x4a
	.zero		1
	.zero		1


	//----- nvinfo : EIATTR_EXIT_INSTR_OFFSETS
	.align		4
        /*0058*/ 	.byte	0x04, 0x1c
        /*005a*/ 	.short	(.L_79 - .L_78)


	//   ....[0]....
.L_78:
        /*005c*/ 	.word	0x00000070


	//   ....[1]....
        /*0060*/ 	.word	0x00000130


	//----- nvinfo : EIATTR_CBANK_PARAM_SIZE
	.align		4
.L_79:
        /*0064*/ 	.byte	0x03, 0x19
        /*0066*/ 	.short	0x001c


	//----- nvinfo : EIATTR_PARAM_CBANK
	.align		4
        /*0068*/ 	.byte	0x04, 0x0a
        /*006a*/ 	.short	(.L_81 - .L_80)
	.align		4
.L_80:
        /*006c*/ 	.word	index@(.nv.constant0._ZN5ryupy21lessThanOrEqualKernelEPKfS1_Pfi)
        /*0070*/ 	.short	0x0380
        /*0072*/ 	.short	0x001c


	//----- nvinfo : EIATTR_SW_WAR
	.align		4
.L_81:
        /*0074*/ 	.byte	0x04, 0x36
        /*0076*/ 	.short	(.L_83 - .L_82)
.L_82:
        /*0078*/ 	.word	0x00000008
.L_83:


//--------------------- .nv.info._ZN5ryupy14lessThanKernelEPKfS1_Pfi --------------------------
	.section	.nv.info._ZN5ryupy14lessThanKernelEPKfS1_Pfi,"",@"SHT_CUDA_INFO"
	.sectionflags	@""
	.align	4


	//----- nvinfo : EIATTR_CUDA_API_VERSION
	.align		4
        /*0000*/ 	.byte	0x04, 0x37
        /*0002*/ 	.short	(.L_85 - .L_84)
.L_84:
        /*0004*/ 	.word	0x00000082


	//----- nvinfo : EIATTR_KPARAM_INFO
	.align		4
.L_85:
        /*0008*/ 	.byte	0x04, 0x17
        /*000a*/ 	.short	(.L_87 - .L_86)
.L_86:
        /*000c*/ 	.word	0x00000000
        /*0010*/ 	.short	0x0003
        /*0012*/ 	.short	0x0018
        /*0014*/ 	.byte	0x00, 0xf0, 0x11, 0x00


	//----- nvinfo : EIATTR_KPARAM_INFO
	.align		4
.L_87:
        /*0018*/ 	.byte	0x04, 0x17
        /*001a*/ 	.short	(.L_89 - .L_88)
.L_88:
        /*001c*/ 	.word	0x00000000
        /*0020*/ 	.short	0x0002
        /*0022*/ 	.short	0x0010
        /*0024*/ 	.byte	0x00, 0xf5, 0x21, 0x00


	//----- nvinfo : EIATTR_KPARAM_INFO
	.align		4
.L_89:
        /*0028*/ 	.byte	0x04, 0x17
        /*002a*/ 	.short	(.L_91 - .L_90)
.L_90:
        /*002c*/ 	.word	0x00000000
        /*0030*/ 	.short	0x0001
        /*0032*/ 	.short	0x0008
        /*0034*/ 	.byte	0x00, 0xf5, 0x21, 0x00


	//----- nvinfo : EIATTR_KPARAM_INFO
	.align		4
.L_91:
        /*0038*/ 	.byte	0x04, 0x17
        /*003a*/ 	.short	(.L_93 - .L_92)
.L_92:
        /*003c*/ 	.word	0x00000000
        /*0040*/ 	.short	0x0000
        /*0042*/ 	.short	0x0000
        /*0044*/ 	.byte	0x00, 0xf5, 0x21, 0x00


	//----- nvinfo : EIATTR_SPARSE_MMA_MASK
	.align		4
.L_93:
        /*0048*/ 	.byte	0x03, 0x50
        /*004a*/ 	.short	0x0000


	//----- nvinfo : EIATTR_MAXREG_COUNT
	.align		4
        /*004c*/ 	.byte	0x03, 0x1b
        /*004e*/ 	.short	0x00ff


	//----- nvinfo : EIATTR_MERCURY_ISA_VERSION
	.align		4
        /*0050*/ 	.byte	0x03, 0x5f
        /*0052*/ 	.short	0x0101


	//----- nvinfo : EIATTR_VRC_CTA_INIT_COUNT
	.align		4
        /*0054*/ 	.byte	0x02, 0x4a
	.zero		1
	.zero		1


	//----- nvinfo : EIATTR_EXIT_INSTR_OFFSETS
	.align		4
        /*0058*/ 	.byte	0x04, 0x1c
        /*005a*/ 	.short	(.L_95 - .L_94)


	//   ....[0]....
.L_94:
        /*005c*/ 	.word	0x00000070


	//   ....[1]....
        /*0060*/ 	.word	0x00000130


	//----- nvinfo : EIATTR_CBANK_PARAM_SIZE
	.align		4
.L_95:
        /*0064*/ 	.byte	0x03, 0x19
        /*0066*/ 	.short	0x001c


	//----- nvinfo : EIATTR_PARAM_CBANK
	.align		4
        /*0068*/ 	.byte	0x04, 0x0a
        /*006a*/ 	.short	(.L_97 - .L_96)
	.align		4
.L_96:
        /*006c*/ 	.word	index@(.nv.constant0._ZN5ryupy14lessThanKernelEPKfS1_Pfi)
        /*0070*/ 	.short	0x0380
        /*0072*/ 	.short	0x001c


	//----- nvinfo : EIATTR_SW_WAR
	.align		4
.L_97:
        /*0074*/ 	.byte	0x04, 0x36
        /*0076*/ 	.short	(.L_99 - .L_98)
.L_98:
        /*0078*/ 	.word	0x00000008
.L_99:


//--------------------- .nv.info._ZN5ryupy16inequalityKernelEPKfS1_Pfi --------------------------
	.section	.nv.info._ZN5ryupy16inequalityKernelEPKfS1_Pfi,"",@"SHT_CUDA_INFO"
	.sectionflags	@""
	.align	4


	//----- nvinfo : EIATTR_CUDA_API_VERSION
	.align		4
        /*0000*/ 	.byte	0x04, 0x37
        /*0002*/ 	.short	(.L_101 - .L_100)
.L_100:
        /*0004*/ 	.word	0x00000082


	//----- nvinfo : EIATTR_KPARAM_INFO
	.align		4
.L_101:
        /*0008*/ 	.byte	0x04, 0x17
        /*000a*/ 	.short	(.L_103 - .L_102)
.L_102:
        /*000c*/ 	.word	0x00000000
        /*0010*/ 	.short	0x0003
        /*0012*/ 	.short	0x0018
        /*0014*/ 	.byte	0x00, 0xf0, 0x11, 0x00


	//----- nvinfo : EIATTR_KPARAM_INFO
	.align		4
.L_103:
        /*0018*/ 	.byte	0x04, 0x17
        /*001a*/ 	.short	(.L_105 - .L_104)
.L_104:
        /*001c*/ 	.word	0x00000000
        /*0020*/ 	.short	0x0002
        /*0022*/ 	.short	0x0010
        /*0024*/ 	.byte	0x00, 0xf5, 0x21, 0x00


	//----- nvinfo : EIATTR_KPARAM_INFO
	.align		4
.L_105:
        /*0028*/ 	.byte	0x04, 0x17
        /*002a*/ 	.short	(.L_107 - .L_106)
.L_106:
        /*002c*/ 	.word	0x00000000
        /*0030*/ 	.short	0x0001
        /*0032*/ 	.short	0x0008
        /*0034*/ 	.byte	0x00, 0xf5, 0x21, 0x00


	//----- nvinfo : EIATTR_KPARAM_INFO
	.align		4
.L_107:
        /*0038*/ 	.byte	0x04, 0x17
        /*003a*/ 	.short	(.L_109 - .L_108)
.L_108:
        /*003c*/ 	.word	0x00000000
        /*0040*/ 	.short	0x0000
        /*0042*/ 	.short	0x0000
        /*0044*/ 	.byte	0x00, 0xf5, 0x21, 0x00


	//----- nvinfo : EIATTR_SPARSE_MMA_MASK
	.align		4
.L_109:
        /*0048*/ 	.byte	0x03, 0x50
        /*004a*/ 	.short	0x0000


	//----- nvinfo : EIATTR_MAXREG_COUNT
	.align		4
        /*004c*/ 	.byte	0x03, 0x1b
        /*004e*/ 	.short	0x00ff


	//----- nvinfo : EIATTR_MERCURY_ISA_VERSION
	.align		4
        /*0050*/ 	.byte	0x03, 0x5f
        /*0052*/ 	.short	0x0101


	//----- nvinfo : EIATTR_VRC_CTA_INIT_COUNT
	.align		4
        /*0054*/ 	.byte	0x02, 0x4a
	.zero		1
	.zero		1


	//----- nvinfo : EIATTR_EXIT_INSTR_OFFSETS
	.align		4
        /*0058*/ 	.byte	0x04, 0x1c
        /*005a*/ 	.short	(.L_111 - .L_110)


	//   ....[0]....
.L_110:
        /*005c*/ 	.word	0x00000070


	//   ....[1]....
        /*0060*/ 	.word	0x00000130


	//----- nvinfo : EIATTR_CBANK_PARAM_SIZE
	.align		4
.L_111:
        /*0064*/ 	.byte	0x03, 0x19
        /*0066*/ 	.short	0x001c


	//----- nvinfo : EIATTR_PARAM_CBANK
	.align		4
        /*0068*/ 	.byte	0x04, 0x0a
        /*006a*/ 	.short	(.L_113 - .L_112)
	.align		4
.L_112:
        /*006c*/ 	.word	index@(.nv.constant0._ZN5ryupy16inequalityKernelEPKfS1_Pfi)
        /*0070*/ 	.short	0x0380
        /*0072*/ 	.short	0x001c


	//----- nvinfo : EIATTR_SW_WAR
	.align		4
.L_113:
        /*0074*/ 	.byte	0x04, 0x36
        /*0076*/ 	.short	(.L_115 - .L_114)
.L_114:
        /*0078*/ 	.word	0x00000008
.L_115:


//--------------------- .nv.info._ZN5ryupy14equalityKernelEPKfS1_Pfi --------------------------
	.section	.nv.info._ZN5ryupy14equalityKernelEPKfS1_Pfi,"",@"SHT_CUDA_INFO"
	.sectionflags	@""
	.align	4


	//----- nvinfo : EIATTR_CUDA_API_VERSION
	.align		4
        /*0000*/ 	.byte	0x04, 0x37
        /*0002*/ 	.short	(.L_117 - .L_116)
.L_116:
        /*0004*/ 	.word	0x00000082


	//----- nvinfo : EIATTR_KPARAM_INFO
	.align		4
.L_117:
        /*0008*/ 	.byte	0x04, 0x17
        /*000a*/ 	.short	(.L_119 - .L_118)
.L_118:
        /*000c*/ 	.word	0x00000000
        /*0010*/ 	.short	0x0003
        /*0012*/ 	.short	0x0018
        /*0014*/ 	.byte	0x00, 0xf0, 0x11, 0x00


	//----- nvinfo : EIATTR_KPARAM_INFO
	.align		4
.L_119:
        /*0018*/ 	.byte	0x04, 0x17
        /*001a*/ 	.short	(.L_121 - .L_120)
.L_120:
        /*001c*/ 	.word	0x00000000
        /*0020*/ 	.short	0x0002
        /*0022*/ 	.short	0x0010
        /*0024*/ 	.byte	0x00, 0xf5, 0x21, 0x00


	//----- nvinfo : EIATTR_KPARAM_INFO
	.align		4
.L_121:
        /*0028*/ 	.byte	0x04, 0x17
        /*002a*/ 	.short	(.L_123 - .L_122)
.L_122:
        /*002c*/ 	.word	0x00000000
        /*0030*/ 	.short	0x0001
        /*0032*/ 	.short	0x0008
        /*0034*/ 	.byte	0x00, 0xf5, 0x21, 0x00


	//----- nvinfo : EIATTR_KPARAM_INFO
	.align		4
.L_123:
        /*0038*/ 	.byte	0x04, 0x17
        /*003a*/ 	.short	(.L_125 - .L_124)
.L_124:
        /*003c*/ 	.word	0x00000000
        /*0040*/ 	.short	0x0000
        /*0042*/ 	.short	0x0000
        /*0044*/ 	.byte	0x00, 0xf5, 0x21, 0x00


	//----- nvinfo : EIATTR_SPARSE_MMA_MASK
	.align		4
.L_125:
        /*0048*/ 	.byte	0x03, 0x50
        /*004a*/ 	.short	0x0000


	//----- nvinfo : EIATTR_MAXREG_COUNT
	.align		4
        /*004c*/ 	.byte	0x03, 0x1b
        /*004e*/ 	.short	0x00ff


	//----- nvinfo : EIATTR_MERCURY_ISA_VERSION
	.align		4
        /*0050*/ 	.byte	0x03, 0x5f
        /*0052*/ 	.short	0x0101


	//----- nvinfo : EIATTR_VRC_CTA_INIT_COUNT
	.align		4
        /*0054*/ 	.byte	0x02, 0x4a
	.zero		1
	.zero		1


	//----- nvinfo : EIATTR_EXIT_INSTR_OFFSETS
	.align		4
        /*0058*/ 	.byte	0x04, 0x1c
        /*005a*/ 	.short	(.L_127 - .L_126)


	//   ....[0]....
.L_126:
        /*005c*/ 	.word	0x00000070


	//   ....[1]....
        /*0060*/ 	.word	0x00000130


	//----- nvinfo : EIATTR_CBANK_PARAM_SIZE
	.align		4
.L_127:
        /*0064*/ 	.byte	0x03, 0x19
        /*0066*/ 	.short	0x001c


	//----- nvinfo : EIATTR_PARAM_CBANK
	.align		4
        /*0068*/ 	.byte	0x04, 0x0a
        /*006a*/ 	.short	(.L_129 - .L_128)
	.align		4
.L_128:
        /*006c*/ 	.word	index@(.nv.constant0._ZN5ryupy14equalityKernelEPKfS1_Pfi)
        /*0070*/ 	.short	0x0380
        /*0072*/ 	.short	0x001c


	//----- nvinfo : EIATTR_SW_WAR
	.align		4
.L_129:
        /*0074*/ 	.byte	0x04, 0x36
        /*0076*/ 	.short	(.L_131 - .L_130)
.L_130:
        /*0078*/ 	.word	0x00000008
.L_131:


//--------------------- .nv.callgraph             --------------------------
	.section	.nv.callgraph,"",@"SHT_CUDA_CALLGRAPH"
	.align	4
	.sectionentsize	8
	.align		4
        /*0000*/ 	.word	0x00000000
	.align		4
        /*0004*/ 	.word	0xffffffff
	.align		4
        /*0008*/ 	.word	0x00000000
	.align		4
        /*000c*/ 	.word	0xfffffffe
	.align		4
        /*0010*/ 	.word	0x00000000
	.align		4
        /*0014*/ 	.word	0xfffffffd
	.align		4
        /*0018*/ 	.word	0x00000000
	.align		4
        /*001c*/ 	.word	0xfffffffc


//--------------------- .text._ZN5ryupy24greaterThanOrEqualKernelEPKfS1_Pfi --------------------------
	.section	.text._ZN5ryupy24greaterThanOrEqualKernelEPKfS1_Pfi,"ax",@progbits
	.align	128
        .global         _ZN5ryupy24greaterThanOrEqualKernelEPKfS1_Pfi
        .type           _ZN5ryupy24greaterThanOrEqualKernelEPKfS1_Pfi,@function
        .size           _ZN5ryupy24greaterThanOrEqualKernelEPKfS1_Pfi,(.L_x_6 - _ZN5ryupy24greaterThanOrEqualKernelEPKfS1_Pfi)
        .other          _ZN5ryupy24greaterThanOrEqualKernelEPKfS1_Pfi,@"STO_CUDA_ENTRY STV_DEFAULT"
_ZN5ryupy24greaterThanOrEqualKernelEPKfS1_Pfi:
.text._ZN5ryupy24greaterThanOrEqualKernelEPKfS1_Pfi:
[----:B------:R-:W-:Y:S01]  /*0000*/  LDC R1, c[0x0][0x37c] ;  /* 0x0000df00ff017b82 */ /* 0x000fe20000000800 */
[----:B------:R-:W0:Y:S07]  /*0010*/  S2R R9, SR_TID.X ;  /* 0x0000000000097919 */ /* 0x000e2e0000002100 */
[----:B------:R-:W0:Y:S01]  /*0020*/  S2UR UR4, SR_CTAID.X ;  /* 0x00000000000479c3 */ /* 0x000e220000002500 */
[----:B------:R-:W1:Y:S07]  /*0030*/  LDCU UR5, c[0x0][0x398] ;  /* 0x00007300ff0577ac */ /* 0x000e6e0008000800 */
[----:B------:R-:W0:Y:S02]  /*0040*/  LDC R0, c[0x0][0x360] ;  /* 0x0000d800ff007b82 */ /* 0x000e240000000800 */
[----:B0-----:R-:W-:-:S05]  /*0050*/  IMAD R9, R0, UR4, R9 ;  /* 0x0000000400097c24 */ /* 0x001fca000f8e0209 */
[----:B-1----:R-:W-:-:S13]  /*0060*/  ISETP.GE.AND P0, PT, R9, UR5, PT ;  /* 0x0000000509007c0c */ /* 0x002fda000bf06270 */
[----:B------:R-:W-:Y:S05]  /*0070*/  @P0 EXIT ;  /* 0x000000000000094d */ /* 0x000fea0003800000 */
[----:B------:R-:W0:Y:S01]  /*0080*/  LDC.64 R2, c[0x0][0x380] ;  /* 0x0000e000ff027b82 */ /* 0x000e220000000a00 */
[----:B------:R-:W1:Y:S07]  /*0090*/  LDCU.64 UR4, c[0x0][0x358] ;  /* 0x00006b00ff0477ac */ /* 0x000e6e0008000a00 */
[----:B------:R-:W2:Y:S08]  /*00a0*/  LDC.64 R4, c[0x0][0x388] ;  /* 0x0000e200ff047b82 */ /* 0x000eb00000000a00 */
[----:B------:R-:W3:Y:S01]  /*00b0*/  LDC.64 R6, c[0x0][0x390] ;  /* 0x0000e400ff067b82 */ /* 0x000ee20000000a00 */
[----:B0-----:R-:W-:-:S06]  /*00c0*/  IMAD.WIDE R2, R9, 0x4, R2 ;  /* 0x0000000409027825 */ /* 0x001fcc00078e0202 */
[----:B-1----:R-:W4:Y:S01]  /*00d0*/  LDG.E R2, desc[UR4][R2.64] ;  /* 0x0000000402027981 */ /* 0x002f22000c1e1900 */
[----:B--2---:R-:W-:-:S06]  /*00e0*/  IMAD.WIDE R4, R9, 0x4, R4 ;  /* 0x0000000409047825 */ /* 0x004fcc00078e0204 */
[----:B------:R-:W4:Y:S01]  /*00f0*/  LDG.E R5, desc[UR4][R4.64] ;  /* 0x0000000404057981 */ /* 0x000f22000c1e1900 */
[----:B---3--:R-:W-:Y:S01]  /*0100*/  IMAD.WIDE R6, R9, 0x4, R6 ;  /* 0x0000000409067825 */ /* 0x008fe200078e0206 */
[----:B----4-:R-:W-:-:S05]  /*0110*/  FSET.BF.GE.AND R9, R2, R5, PT ;  /* 0x000000050209720a */ /* 0x010fca0003806000 */
[----:B------:R-:W-:Y:S01]  /*0120*/  STG.E desc[UR4][R6.64], R9 ;  /* 0x0000000906007986 */ /* 0x000fe2000c101904 */
[----:B------:R-:W-:Y:S05]  /*0130*/  EXIT ;  /* 0x000000000000794d */ /* 0x000fea0003800000 */
.L_x_0:
[----:B------:R-:W-:-:S00]  /*0140*/  BRA `(.L_x_0) ;  /* 0xfffffffc00fc7947 */ /* 0x000fc0000383ffff */
[----:B------:R-:W-:-:S00]  /*0150*/  NOP ;  /* 0x0000000000007918 */ /* 0x000fc00000000000 */
        /* <DEDUP_REMOVED lines=10> */
.L_x_6:


//--------------------- .text._ZN5ryupy17greaterThanKernelEPKfS1_Pfi --------------------------
	.section	.text._ZN5ryupy17greaterThanKernelEPKfS1_Pfi,"ax",@progbits
	.align	128
        .global         _ZN5ryupy17greaterThanKernelEPKfS1_Pfi
        .type           _ZN5ryupy17greaterThanKernelEPKfS1_Pfi,@function
        .size           _ZN5ryupy17greaterThanKernelEPKfS1_Pfi,(.L_x_7 - _ZN5ryupy17greaterThanKernelEPKfS1_Pfi)
        .other          _ZN5ryupy17greaterThanKernelEPKfS1_Pfi,@"STO_CUDA_ENTRY STV_DEFAULT"
_ZN5ryupy17greaterThanKernelEPKfS1_Pfi:
.text._ZN5ryupy17greaterThanKernelEPKfS1_Pfi:
        /* <DEDUP_REMOVED lines=17> */
[----:B----4-:R-:W-:-:S05]  /*0110*/  FSET.BF.GT.AND R9, R2, R5, PT ;  /* 0x000000050209720a */ /* 0x010fca0003804000 */
[----:B------:R-:W-:Y:S01]  /*0120*/  STG.E desc[UR4][R6.64], R9 ;  /* 0x0000000906007986 */ /* 0x000fe2000c101904 */
[----:B------:R-:W-:Y:S05]  /*0130*/  EXIT ;  /* 0x000000000000794d */ /* 0x000fea0003800000 */
.L_x_1:
        /* <DEDUP_REMOVED lines=12> */
.L_x_7:


//--------------------- .text._ZN5ryupy21lessThanOrEqualKernelEPKfS1_Pfi --------------------------
	.section	.text._ZN5ryupy21lessThanOrEqualKernelEPKfS1_Pfi,"ax",@progbits
	.align	128
        .global         _ZN5ryupy21lessThanOrEqualKernelEPKfS1_Pfi
        .type           _ZN5ryupy21lessThanOrEqualKernelEPKfS1_Pfi,@function
        .size           _ZN5ryupy21lessThanOrEqualKernelEPKfS1_Pfi,(.L_x_8 - _ZN5ryupy21lessThanOrEqualKernelEPKfS1_Pfi)
        .other          _ZN5ryupy21lessThanOrEqualKernelEPKfS1_Pfi,@"STO_CUDA_ENTRY STV_DEFAULT"
_ZN5ryupy21lessThanOrEqualKernelEPKfS1_Pfi:
.text._ZN5ryupy21lessThanOrEqualKernelEPKfS1_Pfi:
        /* <DEDUP_REMOVED lines=17> */
[----:B----4-:R-:W-:-:S05]  /*0110*/  FSET.BF.LE.AND R9, R2, R5, PT ;  /* 0x000000050209720a */ /* 0x010fca0003803000 */
[----:B------:R-:W-:Y:S01]  /*0120*/  STG.E desc[UR4][R6.64], R9 ;  /* 0x0000000906007986 */ /* 0x000fe2000c101904 */
[----:B------:R-:W-:Y:S05]  /*0130*/  EXIT ;  /* 0x000000000000794d */ /* 0x000fea0003800000 */
.L_x_2:
        /* <DEDUP_REMOVED lines=12> */
.L_x_8:


//--------------------- .text._ZN5ryupy14lessThanKernelEPKfS1_Pfi --------------------------
	.section	.text._ZN5ryupy14lessThanKernelEPKfS1_Pfi,"ax",@progbits
	.align	128
        .global         _ZN5ryupy14lessThanKernelEPKfS1_Pfi
        .type           _ZN5ryupy14lessThanKernelEPKfS1_Pfi,@function
        .size           _ZN5ryupy14lessThanKernelEPKfS1_Pfi,(.L_x_9 - _ZN5ryupy14lessThanKernelEPKfS1_Pfi)
        .other          _ZN5ryupy14lessThanKernelEPKfS1_Pfi,@"STO_CUDA_ENTRY STV_DEFAULT"
_ZN5ryupy14lessThanKernelEPKfS1_Pfi:
.text._ZN5ryupy14lessThanKernelEPKfS1_Pfi:
        /* <DEDUP_REMOVED lines=17> */
[----:B----4-:R-:W-:-:S05]  /*0110*/  FSET.BF.LT.AND R9, R2, R5, PT ;  /* 0x000000050209720a */ /* 0x010fca0003801000 */
[----:B------:R-:W-:Y:S01]  /*0120*/  STG.E desc[UR4][R6.64], R9 ;  /* 0x0000000906007986 */ /* 0x000fe2000c101904 */
[----:B------:R-:W-:Y:S05]  /*0130*/  EXIT ;  /* 0x000000000000794d */ /* 0x000fea0003800000 */
.L_x_3:
        /* <DEDUP_REMOVED lines=12> */
.L_x_9:


//--------------------- .text._ZN5ryupy16inequalityKernelEPKfS1_Pfi --------------------------
	.section	.text._ZN5ryupy16inequalityKernelEPKfS1_Pfi,"ax",@progbits
	.align	128
        .global         _ZN5ryupy16inequalityKernelEPKfS1_Pfi
        .type           _ZN5ryupy16inequalityKernelEPKfS1_Pfi,@function
        .size           _ZN5ryupy16inequalityKernelEPKfS1_Pfi,(.L_x_10 - _ZN5ryupy16inequalityKernelEPKfS1_Pfi)
        .other          _ZN5ryupy16inequalityKernelEPKfS1_Pfi,@"STO_CUDA_ENTRY STV_DEFAULT"
_ZN5ryupy16inequalityKernelEPKfS1_Pfi:
.text._ZN5ryupy16inequalityKernelEPKfS1_Pfi:
        /* <DEDUP_REMOVED lines=17> */
[----:B----4-:R-:W-:-:S05]  /*0110*/  FSET.BF.NEU.AND R9, R2, R5, PT ;  /* 0x000000050209720a */ /* 0x010fca000380d000 */
[----:B------:R-:W-:Y:S01]  /*0120*/  STG.E desc[UR4][R6.64], R9 ;  /* 0x0000000906007986 */ /* 0x000fe2000c101904 */
[----:B------:R-:W-:Y:S05]  /*0130*/  EXIT ;  /* 0x000000000000794d */ /* 0x000fea0003800000 */
.L_x_4:
        /* <DEDUP_REMOVED lines=12> */
.L_x_10:


//--------------------- .text._ZN5ryupy14equalityKernelEPKfS1_Pfi --------------------------
	.section	.text._ZN5ryupy14equalityKernelEPKfS1_Pfi,"ax",@progbits
	.align	128
        .global         _ZN5ryupy14equalityKernelEPKfS1_Pfi
        .type           _ZN5ryupy14equalityKernelEPKfS1_Pfi,@function
        .size           _ZN5ryupy14equalityKernelEPKfS1_Pfi,(.L_x_11 - _ZN5ryupy14equalityKernelEPKfS1_Pfi)
        .other          _ZN5ryupy14equalityKernelEPKfS1_Pfi,@"STO_CUDA_ENTRY STV_DEFAULT"
_ZN5ryupy14equalityKernelEPKfS1_Pfi:
.text._ZN5ryupy14equalityKernelEPKfS1_Pfi:
        /* <DEDUP_REMOVED lines=17> */
[----:B----4-:R-:W-:-:S05]  /*0110*/  FSET.BF.EQ.AND R9, R2, R5, PT ;  /* 0x000000050209720a */ /* 0x010fca0003802000 */
[----:B------:R-:W-:Y:S01]  /*0120*/  STG.E desc[UR4][R6.64], R9 ;  /* 0x0000000906007986 */ /* 0x000fe2000c101904 */
[----:B------:R-:W-:Y:S05]  /*0130*/  EXIT ;  /* 0x000000000000794d */ /* 0x000fea0003800000 */
.L_x_5:
        /* <DEDUP_REMOVED lines=12> */
.L_x_11:


//--------------------- .nv.shared.reserved.0     --------------------------
	.section	.nv.shared.reserved.0,"aw",@nobits
	.weak		__nv_reservedSMEM_offset_0_alias
	.size		__nv_reservedSMEM_offset_0_alias, 0, 64
	.other		__nv_reservedSMEM_offset_0_alias,@"STO_CUDA_RESERVED_SHARED STV_DEFAULT"
__nv_reservedSMEM_offset_0_alias:
	.zero		0
	.zero		64


//--------------------- .nv.constant0._ZN5ryupy24greaterThanOrEqualKernelEPKfS1_Pfi --------------------------
	.section	.nv.constant0._ZN5ryupy24greaterThanOrEqualKernelEPKfS1_Pfi,"a",@progbits
	.sectionflags	@""
	.align	4
.nv.constant0._ZN5ryupy24greaterThanOrEqualKernelEPKfS1_Pfi:
	.zero		924


//--------------------- .nv.constant0._ZN5ryupy17greaterThanKernelEPKfS1_Pfi --------------------------
	.section	.nv.constant0._ZN5ryupy17greaterThanKernelEPKfS1_Pfi,"a",@progbits
	.sectionflags	@""
	.align	4
.nv.constant0._ZN5ryupy17greaterThanKernelEPKfS1_Pfi:
	.zero		924


//--------------------- .nv.constant0._ZN5ryupy21lessThanOrEqualKernelEPKfS1_Pfi --------------------------
	.section	.nv.constant0._ZN5ryupy21lessThanOrEqualKernelEPKfS1_Pfi,"a",@progbits
	.sectionflags	@""
	.align	4
.nv.constant0._ZN5ryupy21lessThanOrEqualKernelEPKfS1_Pfi:
	.zero		924


//--------------------- .nv.constant0._ZN5ryupy14lessThanKernelEPKfS1_Pfi --------------------------
	.section	.nv.constant0._ZN5ryupy14lessThanKernelEPKfS1_Pfi,"a",@progbits
	.sectionflags	@""
	.align	4
.nv.constant0._ZN5ryupy14lessThanKernelEPKfS1_Pfi:
	.zero		924


//--------------------- .nv.constant0._ZN5ryupy16inequalityKernelEPKfS1_Pfi --------------------------
	.section	.nv.constant0._ZN5ryupy16inequalityKernelEPKfS1_Pfi,"a",@progbits
	.sectionflags	@""
	.align	4
.nv.constant0._ZN5ryupy16inequalityKernelEPKfS1_Pfi:
	.zero		924


//--------------------- .nv.constant0._ZN5ryupy14equalityKernelEPKfS1_Pfi --------------------------
	.section	.nv.constant0._ZN5ryupy14equalityKernelEPKfS1_Pfi,"a",@progbits
	.sectionflags	@""
	.align	4
.nv.constant0._ZN5ryupy14equalityKernelEPKfS1_Pfi:
	.zero		924


//--------------------- SYMBOLS --------------------------

	.type		.nv.reservedSmem.offset0,@object
	.size		.nv.reservedSmem.offset0,0x4
